	.headerflags	@"EF_CUDA_TEXMODE_UNIFIED EF_CUDA_64BIT_ADDRESS EF_CUDA_ACCELERATORS EF_CUDA_SM90 EF_CUDA_VIRTUAL_SM(EF_CUDA_SM90)"
	.elftype	@"ET_EXEC"


//--------------------- .nv.info                  --------------------------
	.section	.nv.info,"",@"SHT_CUDA_INFO"
	.align	4


	//----- nvinfo : EIATTR_REGCOUNT
	.align		4
        /*0000*/ 	.byte	0x04, 0x2f
        /*0002*/ 	.short	(.L_1 - .L_0)
	.align		4
.L_0:
        /*0004*/ 	.word	index@(triton_poi_fused_convolution_leaky_relu_15)
        /*0008*/ 	.word	0x0000000e


	//----- nvinfo : EIATTR_MIN_STACK_SIZE
	.align		4
.L_1:
        /*000c*/ 	.byte	0x04, 0x12
        /*000e*/ 	.short	(.L_3 - .L_2)
	.align		4
.L_2:
        /*0010*/ 	.word	index@(triton_poi_fused_convolution_leaky_relu_15)
        /*0014*/ 	.word	0x00000000


	//----- nvinfo : EIATTR_FRAME_SIZE
	.align		4
.L_3:
        /*0018*/ 	.byte	0x04, 0x11
        /*001a*/ 	.short	(.L_5 - .L_4)
	.align		4
.L_4:
        /*001c*/ 	.word	index@(triton_poi_fused_convolution_leaky_relu_15)
        /*0020*/ 	.word	0x00000000


	//----- nvinfo : EIATTR_MIN_STACK_SIZE
	.align		4
.L_5:
        /*0024*/ 	.byte	0x04, 0x12
        /*0026*/ 	.short	(.L_7 - .L_6)
	.align		4
.L_6:
        /*0028*/ 	.word	index@(triton_poi_fused_convolution_leaky_relu_15)
        /*002c*/ 	.word	0x00000000
.L_7:


//--------------------- .nv.info.triton_poi_fused_convolution_leaky_relu_15 --------------------------
	.section	.nv.info.triton_poi_fused_convolution_leaky_relu_15,"",@"SHT_CUDA_INFO"
	.sectionflags	@""
	.align	4


	//----- nvinfo : EIATTR_CUDA_API_VERSION
	.align		4
        /*0000*/ 	.byte	0x04, 0x37
        /*0002*/ 	.short	(.L_9 - .L_8)
.L_8:
        /*0004*/ 	.word	0x0000007c


	//----- nvinfo : EIATTR_KPARAM_INFO
	.align		4
.L_9:
        /*0008*/ 	.byte	0x04, 0x17
        /*000a*/ 	.short	(.L_11 - .L_10)
.L_10:
        /*000c*/ 	.word	0x00000000
        /*0010*/ 	.short	0x0003
        /*0012*/ 	.short	0x0018
        /*0014*/ 	.byte	0x00, 0xf0, 0x11, 0x00


	//----- nvinfo : EIATTR_KPARAM_INFO
	.align		4
.L_11:
        /*0018*/ 	.byte	0x04, 0x17
        /*001a*/ 	.short	(.L_13 - .L_12)
.L_12:
        /*001c*/ 	.word	0x00000000
        /*0020*/ 	.short	0x0002
        /*0022*/ 	.short	0x0010
        /*0024*/ 	.byte	0x00, 0xf4, 0x21, 0x00


	//----- nvinfo : EIATTR_KPARAM_INFO
	.align		4
.L_13:
        /*0028*/ 	.byte	0x04, 0x17
        /*002a*/ 	.short	(.L_15 - .L_14)
.L_14:
        /*002c*/ 	.word	0x00000000
        /*0030*/ 	.short	0x0001
        /*0032*/ 	.short	0x0008
        /*0034*/ 	.byte	0x00, 0xf4, 0x21, 0x00


	//----- nvinfo : EIATTR_KPARAM_INFO
	.align		4
.L_15:
        /*0038*/ 	.byte	0x04, 0x17
        /*003a*/ 	.short	(.L_17 - .L_16)
.L_16:
        /*003c*/ 	.word	0x00000000
        /*0040*/ 	.short	0x0000
        /*0042*/ 	.short	0x0000
        /*0044*/ 	.byte	0x00, 0xf4, 0x21, 0x00


	//----- nvinfo : EIATTR_SPARSE_MMA_MASK
	.align		4
.L_17:
        /*0048*/ 	.byte	0x03, 0x50
        /*004a*/ 	.short	0x0000


	//----- nvinfo : EIATTR_MAXREG_COUNT
	.align		4
        /*004c*/ 	.byte	0x03, 0x1b
        /*004e*/ 	.short	0x00ff


	//----- nvinfo : EIATTR_EXIT_INSTR_OFFSETS
	.align		4
        /*0050*/ 	.byte	0x04, 0x1c
        /*0052*/ 	.short	(.L_19 - .L_18)


	//   ....[0]....
.L_18:
        /*0054*/ 	.word	0x00000260


	//----- nvinfo : EIATTR_REQNTID
	.align		4
.L_19:
        /*0058*/ 	.byte	0x04, 0x10
        /*005a*/ 	.short	(.L_21 - .L_20)
.L_20:
        /*005c*/ 	.word	0x00000080
        /*0060*/ 	.word	0x00000001
        /*0064*/ 	.word	0x00000001


	//----- nvinfo : EIATTR_CBANK_PARAM_SIZE
	.align		4
.L_21:
        /*0068*/ 	.byte	0x03, 0x19
        /*006a*/ 	.short	0x001c


	//----- nvinfo : EIATTR_PARAM_CBANK
	.align		4
        /*006c*/ 	.byte	0x04, 0x0a
        /*006e*/ 	.short	(.L_23 - .L_22)
	.align		4
.L_22:
        /*0070*/ 	.word	index@(.nv.constant0.triton_poi_fused_convolution_leaky_relu_15)
        /*0074*/ 	.short	0x0210
        /*0076*/ 	.short	0x001c


	//----- nvinfo : EIATTR_SW_WAR
	.align		4
.L_23:
        /*0078*/ 	.byte	0x04, 0x36
        /*007a*/ 	.short	(.L_25 - .L_24)
.L_24:
        /*007c*/ 	.word	0x00000008
.L_25:


//--------------------- .nv.callgraph             --------------------------
	.section	.nv.callgraph,"",@"SHT_CUDA_CALLGRAPH"
	.align	4
	.sectionentsize	8
	.align		4
        /*0000*/ 	.word	0x00000000
	.align		4
        /*0004*/ 	.word	0xffffffff
	.align		4
        /*0008*/ 	.word	0x00000000
	.align		4
        /*000c*/ 	.word	0xfffffffe
	.align		4
        /*0010*/ 	.word	0x00000000
	.align		4
        /*0014*/ 	.word	0xfffffffd
	.align		4
        /*0018*/ 	.word	0x00000000
	.align		4
        /*001c*/ 	.word	0xfffffffc


//--------------------- .text.triton_poi_fused_convolution_leaky_relu_15 --------------------------
	.section	.text.triton_poi_fused_convolution_leaky_relu_15,"ax",@progbits
	.align	128
        .global         triton_poi_fused_convolution_leaky_relu_15
        .type           triton_poi_fused_convolution_leaky_relu_15,@function
        .size           triton_poi_fused_convolution_leaky_relu_15,(.L_x_1 - triton_poi_fused_convolution_leaky_relu_15)
        .other          triton_poi_fused_convolution_leaky_relu_15,@"STO_CUDA_ENTRY STV_DEFAULT"
triton_poi_fused_convolution_leaky_relu_15:
.text.triton_poi_fused_convolution_leaky_relu_15:
[----:B------:R-:W-:Y:S01]  /*0000*/  LDC R1, c[0x0][0x28] ;  /* 0x00000a00ff017b82 */ /* 0x000fe20000000800 */
[----:B------:R-:W1:Y:S07]  /*0010*/  S2R R0, SR_TID.X ;  /* 0x0000000000007919 */ /* 0x000e6e0000002100 */
[----:B------:R-:W2:Y:S01]  /*0020*/  LDC.64 R4, c[0x0][0x220] ;  /* 0x00008800ff047b82 */ /* 0x000ea20000000a00 */
[----:B------:R-:W-:Y:S01]  /*0030*/  ULDC.64 UR4, c[0x0][0x208] ;  /* 0x0000820000047ab9 */ /* 0x000fe20000000a00 */
[----:B------:R-:W3:Y:S06]  /*0040*/  S2R R9, SR_CTAID.X ;  /* 0x0000000000097919 */ /* 0x000eec0000002500 */
[----:B------:R-:W4:Y:S08]  /*0050*/  LDC.64 R2, c[0x0][0x210] ;  /* 0x00008400ff027b82 */ /* 0x000f300000000a00 */
[----:B------:R-:W5:Y:S01]  /*0060*/  LDC.64 R6, c[0x0][0x218] ;  /* 0x00008600ff067b82 */ /* 0x000f620000000a00 */
[----:B-1----:R-:W-:Y:S01]  /*0070*/  IMAD.SHL.U32 R0, R0, 0x2, RZ ;  /* 0x0000000200007824 */ /* 0x002fe200078e00ff */
[----:B---3--:R-:W-:-:S04]  /*0080*/  SHF.R.S32.HI R8, RZ, 0x17, R9 ;  /* 0x00000017ff087819 */ /* 0x008fc80000011409 */
[----:B------:R-:W-:Y:S02]  /*0090*/  LOP3.LUT R0, R0, 0xfe, RZ, 0xc0, !PT ;  /* 0x000000fe00007812 */ /* 0x000fe400078ec0ff */
[----:B------:R-:W-:Y:S02]  /*00a0*/  SGXT R8, R8, 0x1 ;  /* 0x000000010808781a */ /* 0x000fe40000000200 */
[----:B------:R-:W-:-:S04]  /*00b0*/  LEA R9, R9, R0, 0x8 ;  /* 0x0000000009097211 */ /* 0x000fc800078e40ff */
[----:B------:R-:W-:Y:S01]  /*00c0*/  LEA.HI R8, R8, R9, RZ, 0x3 ;  /* 0x0000000908087211 */ /* 0x000fe200078f18ff */
[----:B----4-:R-:W-:-:S03]  /*00d0*/  IMAD.WIDE R2, R9, 0x4, R2 ;  /* 0x0000000409027825 */ /* 0x010fc600078e0202 */
[----:B------:R-:W-:Y:S01]  /*00e0*/  SHF.R.S32.HI R0, RZ, 0x3, R8 ;  /* 0x00000003ff007819 */ /* 0x000fe20000011408 */
[----:B-----5:R-:W-:Y:S01]  /*00f0*/  IMAD.WIDE R6, R9, 0x4, R6 ;  /* 0x0000000409067825 */ /* 0x020fe200078e0206 */
[----:B------:R-:W-:Y:S02]  /*0100*/  SHF.R.S32.HI R11, RZ, 0x1f, R8 ;  /* 0x0000001fff0b7819 */ /* 0x000fe40000011408 */
[----:B------:R-:W3:Y:S02]  /*0110*/  LDG.E.64 R8, desc[UR4][R2.64] ;  /* 0x0000000402087981 */ /* 0x000ee4000c1e1b00 */
[----:B------:R-:W-:-:S04]  /*0120*/  LEA.HI R11, R11, R0, RZ, 0x7 ;  /* 0x000000000b0b7211 */ /* 0x000fc800078f38ff */
[----:B------:R-:W-:-:S05]  /*0130*/  LOP3.LUT R11, R11, 0xffffff80, RZ, 0xc0, !PT ;  /* 0xffffff800b0b7812 */ /* 0x000fca00078ec0ff */
[----:B------:R-:W-:-:S04]  /*0140*/  IMAD.IADD R11, R0, 0x1, -R11 ;  /* 0x00000001000b7824 */ /* 0x000fc800078e0a0b */
[----:B--2---:R-:W-:Y:S02]  /*0150*/  IMAD.WIDE R4, R11, 0x4, R4 ;  /* 0x000000040b047825 */ /* 0x004fe400078e0204 */
[----:B------:R-:W2:Y:S04]  /*0160*/  LDG.E.64 R10, desc[UR4][R6.64] ;  /* 0x00000004060a7981 */ /* 0x000ea8000c1e1b00 */
[----:B------:R-:W3:Y:S02]  /*0170*/  LDG.E.EL R4, desc[UR4][R4.64] ;  /* 0x0000000404047981 */ /* 0x000ee4000c2e1900 */
[C---:B---3--:R-:W-:Y:S02]  /*0180*/  FSETP.GT.AND P2, PT, R4.reuse, -R9, PT ;  /* 0x800000090400720b */ /* 0x048fe40003f44000 */
[----:B------:R-:W-:-:S02]  /*0190*/  FSETP.GT.AND P3, PT, R4, -R8, PT ;  /* 0x800000080400720b */ /* 0x000fc40003f64000 */
[C---:B--2---:R-:W-:Y:S02]  /*01a0*/  FSETP.GT.AND P1, PT, R4.reuse, -R10, PT ;  /* 0x8000000a0400720b */ /* 0x044fe40003f24000 */
[----:B------:R-:W-:Y:S01]  /*01b0*/  FSETP.GT.AND P0, PT, R4, -R11, PT ;  /* 0x8000000b0400720b */ /* 0x000fe20003f04000 */
[--C-:B------:R-:W-:Y:S01]  /*01c0*/  FADD R9, R9, R4.reuse ;  /* 0x0000000409097221 */ /* 0x100fe20000000000 */
[----:B------:R-:W-:Y:S01]  /*01d0*/  FADD R8, R8, R4 ;  /* 0x0000000408087221 */ /* 0x000fe20000000000 */
[C---:B------:R-:W-:Y:S01]  /*01e0*/  FADD R10, R4.reuse, R10 ;  /* 0x0000000a040a7221 */ /* 0x040fe20000000000 */
[----:B------:R-:W-:-:S03]  /*01f0*/  FADD R11, R4, R11 ;  /* 0x0000000b040b7221 */ /* 0x000fc60000000000 */
[----:B------:R-:W-:Y:S02]  /*0200*/  @!P2 FMUL R9, R9, 0.10000000149011611938 ;  /* 0x3dcccccd0909a820 */ /* 0x000fe40000400000 */
[----:B------:R-:W-:Y:S02]  /*0210*/  @!P3 FMUL R8, R8, 0.10000000149011611938 ;  /* 0x3dcccccd0808b820 */ /* 0x000fe40000400000 */
[----:B------:R-:W-:Y:S02]  /*0220*/  @!P1 FMUL R10, R10, 0.10000000149011611938 ;  /* 0x3dcccccd0a0a9820 */ /* 0x000fe40000400000 */
[----:B------:R-:W-:Y:S01]  /*0230*/  @!P0 FMUL R11, R11, 0.10000000149011611938 ;  /* 0x3dcccccd0b0b8820 */ /* 0x000fe20000400000 */
[----:B------:R-:W-:Y:S04]  /*0240*/  STG.E.64 desc[UR4][R2.64], R8 ;  /* 0x0000000802007986 */ /* 0x000fe8000c101b04 */
[----:B------:R-:W-:Y:S01]  /*0250*/  STG.E.64 desc[UR4][R6.64], R10 ;  /* 0x0000000a06007986 */ /* 0x000fe2000c101b04 */
[----:B------:R-:W-:Y:S05]  /*0260*/  EXIT ;  /* 0x000000000000794d */ /* 0x000fea0003800000 */
.L_x_0:
[----:B------:R-:W-:-:S00]  /*0270*/  BRA `(.L_x_0) ;  /* 0xfffffffc00fc7947 */ /* 0x000fc0000383ffff */
[----:B------:R-:W-:-:S00]  /*0280*/  NOP ;  /* 0x0000000000007918 */ /* 0x000fc00000000000 */
[----:B------:R-:W-:-:S00]  /*0290*/  NOP ;  /* 0x0000000000007918 */ /* 0x000fc00000000000 */
[----:B------:R-:W-:-:S00]  /*02a0*/  NOP ;  /* 0x0000000000007918 */ /* 0x000fc00000000000 */
[----:B------:R-:W-:-:S00]  /*02b0*/  NOP ;  /* 0x0000000000007918 */ /* 0x000fc00000000000 */
[----:B------:R-:W-:-:S00]  /*02c0*/  NOP ;  /* 0x0000000000007918 */ /* 0x000fc00000000000 */
[----:B------:R-:W-:-:S00]  /*02d0*/  NOP ;  /* 0x0000000000007918 */ /* 0x000fc00000000000 */
[----:B------:R-:W-:-:S00]  /*02e0*/  NOP ;  /* 0x0000000000007918 */ /* 0x000fc00000000000 */
[----:B------:R-:W-:-:S00]  /*02f0*/  NOP ;  /* 0x0000000000007918 */ /* 0x000fc00000000000 */
.L_x_1:


//--------------------- .nv.constant0.triton_poi_fused_convolution_leaky_relu_15 --------------------------
	.section	.nv.constant0.triton_poi_fused_convolution_leaky_relu_15,"a",@progbits
	.sectionflags	@""
	.align	4
.nv.constant0.triton_poi_fused_convolution_leaky_relu_15:
	.zero		556
